//
// Generated by NVIDIA NVVM Compiler
//
// Compiler Build ID: CL-36424714
// Cuda compilation tools, release 13.0, V13.0.88
// Based on NVVM 20.0.0
//

.version 9.0
.target sm_100
.address_size 64

	// .globl	_Z20matrixMultiplyKernelPKiS0_Pii

.visible .entry _Z20matrixMultiplyKernelPKiS0_Pii(
	.param .u64 .ptr .align 1 _Z20matrixMultiplyKernelPKiS0_Pii_param_0,
	.param .u64 .ptr .align 1 _Z20matrixMultiplyKernelPKiS0_Pii_param_1,
	.param .u64 .ptr .align 1 _Z20matrixMultiplyKernelPKiS0_Pii_param_2,
	.param .u32 _Z20matrixMultiplyKernelPKiS0_Pii_param_3
)
{
	.reg .pred 	%p<10>;
	.reg .b32 	%r<105>;
	.reg .b64 	%rd<67>;

	ld.param.u64 	%rd14, [_Z20matrixMultiplyKernelPKiS0_Pii_param_0];
	ld.param.u64 	%rd15, [_Z20matrixMultiplyKernelPKiS0_Pii_param_1];
	ld.param.u32 	%r30, [_Z20matrixMultiplyKernelPKiS0_Pii_param_3];
	cvta.to.global.u64 	%rd1, %rd15;
	cvta.to.global.u64 	%rd2, %rd14;
	mov.u32 	%r31, %ctaid.y;
	mov.u32 	%r32, %ntid.y;
	mov.u32 	%r33, %tid.y;
	mad.lo.s32 	%r1, %r31, %r32, %r33;
	mov.u32 	%r34, %ctaid.x;
	mov.u32 	%r35, %ntid.x;
	mov.u32 	%r36, %tid.x;
	mad.lo.s32 	%r2, %r34, %r35, %r36;
	max.s32 	%r37, %r1, %r2;
	setp.ge.s32 	%p1, %r37, %r30;
	@%p1 bra 	$L__BB0_13;
	mul.lo.s32 	%r3, %r30, %r1;
	and.b32  	%r4, %r30, 7;
	setp.lt.u32 	%p2, %r30, 8;
	mov.b32 	%r99, 0;
	mov.u32 	%r104, %r99;
	@%p2 bra 	$L__BB0_4;
	and.b32  	%r99, %r30, 2147483640;
	neg.s32 	%r93, %r99;
	mul.wide.s32 	%rd16, %r30, 4;
	add.s64 	%rd3, %rd1, %rd16;
	shl.b32 	%r7, %r30, 3;
	mul.wide.s32 	%rd17, %r30, 8;
	add.s64 	%rd4, %rd1, %rd17;
	mul.wide.s32 	%rd18, %r30, 12;
	add.s64 	%rd5, %rd1, %rd18;
	mul.wide.s32 	%rd19, %r30, 16;
	add.s64 	%rd6, %rd1, %rd19;
	mul.wide.s32 	%rd20, %r30, 20;
	add.s64 	%rd7, %rd1, %rd20;
	mul.wide.s32 	%rd21, %r30, 24;
	add.s64 	%rd8, %rd1, %rd21;
	mul.wide.s32 	%rd22, %r30, 28;
	add.s64 	%rd9, %rd1, %rd22;
	mul.wide.u32 	%rd23, %r3, 4;
	add.s64 	%rd24, %rd23, %rd2;
	add.s64 	%rd66, %rd24, 16;
	mov.b32 	%r104, 0;
	mov.u32 	%r92, %r2;
$L__BB0_3:
	.pragma "nounroll";
	mul.wide.s32 	%rd25, %r92, 4;
	add.s64 	%rd26, %rd3, %rd25;
	add.s64 	%rd27, %rd4, %rd25;
	add.s64 	%rd28, %rd5, %rd25;
	add.s64 	%rd29, %rd6, %rd25;
	add.s64 	%rd30, %rd7, %rd25;
	add.s64 	%rd31, %rd8, %rd25;
	add.s64 	%rd32, %rd9, %rd25;
	add.s64 	%rd33, %rd1, %rd25;
	ld.global.u32 	%r41, [%rd66+-16];
	ld.global.u32 	%r42, [%rd33];
	mad.lo.s32 	%r43, %r42, %r41, %r104;
	ld.global.u32 	%r44, [%rd66+-12];
	ld.global.u32 	%r45, [%rd26];
	mad.lo.s32 	%r46, %r45, %r44, %r43;
	ld.global.u32 	%r47, [%rd66+-8];
	ld.global.u32 	%r48, [%rd27];
	mad.lo.s32 	%r49, %r48, %r47, %r46;
	ld.global.u32 	%r50, [%rd66+-4];
	ld.global.u32 	%r51, [%rd28];
	mad.lo.s32 	%r52, %r51, %r50, %r49;
	ld.global.u32 	%r53, [%rd66];
	ld.global.u32 	%r54, [%rd29];
	mad.lo.s32 	%r55, %r54, %r53, %r52;
	ld.global.u32 	%r56, [%rd66+4];
	ld.global.u32 	%r57, [%rd30];
	mad.lo.s32 	%r58, %r57, %r56, %r55;
	ld.global.u32 	%r59, [%rd66+8];
	ld.global.u32 	%r60, [%rd31];
	mad.lo.s32 	%r61, %r60, %r59, %r58;
	ld.global.u32 	%r62, [%rd66+12];
	ld.global.u32 	%r63, [%rd32];
	mad.lo.s32 	%r104, %r63, %r62, %r61;
	add.s32 	%r93, %r93, 8;
	add.s32 	%r92, %r92, %r7;
	add.s64 	%rd66, %rd66, 32;
	setp.ne.s32 	%p3, %r93, 0;
	@%p3 bra 	$L__BB0_3;
$L__BB0_4:
	setp.eq.s32 	%p4, %r4, 0;
	@%p4 bra 	$L__BB0_12;
	and.b32  	%r17, %r30, 3;
	setp.lt.u32 	%p5, %r4, 4;
	@%p5 bra 	$L__BB0_7;
	add.s32 	%r65, %r99, %r3;
	mul.wide.u32 	%rd34, %r65, 4;
	add.s64 	%rd35, %rd2, %rd34;
	ld.global.u32 	%r66, [%rd35];
	mad.lo.s32 	%r67, %r99, %r30, %r2;
	mul.wide.s32 	%rd36, %r67, 4;
	add.s64 	%rd37, %rd1, %rd36;
	ld.global.u32 	%r68, [%rd37];
	mad.lo.s32 	%r69, %r68, %r66, %r104;
	cvt.u64.u32 	%rd38, %r3;
	cvt.u64.u32 	%rd39, %r99;
	add.s64 	%rd40, %rd39, %rd38;
	shl.b64 	%rd41, %rd40, 2;
	add.s64 	%rd42, %rd2, %rd41;
	ld.global.u32 	%r70, [%rd42+4];
	mul.wide.s32 	%rd43, %r30, 4;
	add.s64 	%rd44, %rd37, %rd43;
	ld.global.u32 	%r71, [%rd44];
	mad.lo.s32 	%r72, %r71, %r70, %r69;
	ld.global.u32 	%r73, [%rd42+8];
	add.s64 	%rd45, %rd44, %rd43;
	ld.global.u32 	%r74, [%rd45];
	mad.lo.s32 	%r75, %r74, %r73, %r72;
	ld.global.u32 	%r76, [%rd42+12];
	add.s64 	%rd46, %rd45, %rd43;
	ld.global.u32 	%r77, [%rd46];
	mad.lo.s32 	%r104, %r77, %r76, %r75;
	add.s32 	%r99, %r99, 4;
$L__BB0_7:
	setp.eq.s32 	%p6, %r17, 0;
	@%p6 bra 	$L__BB0_12;
	setp.eq.s32 	%p7, %r17, 1;
	@%p7 bra 	$L__BB0_10;
	add.s32 	%r79, %r99, %r3;
	mul.wide.u32 	%rd47, %r79, 4;
	add.s64 	%rd48, %rd2, %rd47;
	ld.global.u32 	%r80, [%rd48];
	mad.lo.s32 	%r81, %r99, %r30, %r2;
	mul.wide.s32 	%rd49, %r81, 4;
	add.s64 	%rd50, %rd1, %rd49;
	ld.global.u32 	%r82, [%rd50];
	mad.lo.s32 	%r83, %r82, %r80, %r104;
	cvt.u64.u32 	%rd51, %r3;
	cvt.u64.u32 	%rd52, %r99;
	add.s64 	%rd53, %rd52, %rd51;
	shl.b64 	%rd54, %rd53, 2;
	add.s64 	%rd55, %rd2, %rd54;
	ld.global.u32 	%r84, [%rd55+4];
	mul.wide.s32 	%rd56, %r30, 4;
	add.s64 	%rd57, %rd50, %rd56;
	ld.global.u32 	%r85, [%rd57];
	mad.lo.s32 	%r104, %r85, %r84, %r83;
	add.s32 	%r99, %r99, 2;
$L__BB0_10:
	and.b32  	%r86, %r30, 1;
	setp.eq.b32 	%p8, %r86, 1;
	not.pred 	%p9, %p8;
	@%p9 bra 	$L__BB0_12;
	add.s32 	%r87, %r99, %r3;
	mul.wide.u32 	%rd58, %r87, 4;
	add.s64 	%rd59, %rd2, %rd58;
	ld.global.u32 	%r88, [%rd59];
	mad.lo.s32 	%r89, %r99, %r30, %r2;
	mul.wide.s32 	%rd60, %r89, 4;
	add.s64 	%rd61, %rd1, %rd60;
	ld.global.u32 	%r90, [%rd61];
	mad.lo.s32 	%r104, %r90, %r88, %r104;
$L__BB0_12:
	ld.param.u64 	%rd65, [_Z20matrixMultiplyKernelPKiS0_Pii_param_2];
	add.s32 	%r91, %r3, %r2;
	cvta.to.global.u64 	%rd62, %rd65;
	mul.wide.s32 	%rd63, %r91, 4;
	add.s64 	%rd64, %rd62, %rd63;
	st.global.u32 	[%rd64], %r104;
$L__BB0_13:
	ret;

}


// ===== COMPILED SASS (sm_100) =====

	.target	sm_100

	.elftype	@"ET_EXEC"


//--------------------- .note.nv.tkinfo           --------------------------
	.section	.note.nv.tkinfo,"",@"SHT_NOTE"
	.sectionflags	@"SHF_NOTE_NV_TKINFO"
	.tkinfo
        /*0018*/ 	.word	0x00000002
        /*0030*/ 	.string	""
        /*0030*/ 	.string	"ptxas"
        /*0030*/ 	.string	"Cuda compilation tools, release 13.0, V13.0.88"
        /*0030*/ 	.string	"Build cuda_13.0.r13.0/compiler.36424714_0"
        /*0030*/ 	.string	"-arch sm_100 -m 64 "



//--------------------- .note.nv.cuinfo           --------------------------
	.section	.note.nv.cuinfo,"",@"SHT_NOTE"
	.sectionflags	@"SHF_NOTE_NV_CUINFO"
        /*0018*/ 	.short	0x0002
        /*001a*/ 	.short	0x0064
        /*001c*/ 	.short	0x0082
	.zero		2


//--------------------- .nv.info                  --------------------------
	.section	.nv.info,"",@"SHT_CUDA_INFO"
	.align	4


	//----- nvinfo : EIATTR_REGCOUNT
	.align		4
        /*0000*/ 	.byte	0x04, 0x2f
        /*0002*/ 	.short	(.L_1 - .L_0)
	.align		4
.L_0:
        /*0004*/ 	.word	index@(_Z20matrixMultiplyKernelPKiS0_Pii)
        /*0008*/ 	.word	0x0000001e


	//----- nvinfo : EIATTR_FRAME_SIZE
	.align		4
.L_1:
        /*000c*/ 	.byte	0x04, 0x11
        /*000e*/ 	.short	(.L_3 - .L_2)
	.align		4
.L_2:
        /*0010*/ 	.word	index@(_Z20matrixMultiplyKernelPKiS0_Pii)
        /*0014*/ 	.word	0x00000000


	//----- nvinfo : EIATTR_MIN_STACK_SIZE
	.align		4
.L_3:
        /*0018*/ 	.byte	0x04, 0x12
        /*001a*/ 	.short	(.L_5 - .L_4)
	.align		4
.L_4:
        /*001c*/ 	.word	index@(_Z20matrixMultiplyKernelPKiS0_Pii)
        /*0020*/ 	.word	0x00000000
.L_5:


//--------------------- .nv.compat                --------------------------
	.section	.nv.compat,"",@"SHT_CUDA_COMPAT_INFO"
	.align	4
        /*0000*/ 	.byte	0x02, 0x09, 0x00, 0x00, 0x02, 0x02, 0x01, 0x00, 0x02, 0x05, 0x05, 0x00, 0x03, 0x07, 0x01, 0x01
        /*0010*/ 	.byte	0x02, 0x03, 0x00, 0x00, 0x02, 0x06, 0x01, 0x00, 0x04, 0x0b, 0x08, 0x00, 0x09, 0x00, 0x00, 0x00
        /*0020*/ 	.byte	0x00, 0x00, 0x00, 0x00


//--------------------- .nv.info._Z20matrixMultiplyKernelPKiS0_Pii --------------------------
	.section	.nv.info._Z20matrixMultiplyKernelPKiS0_Pii,"",@"SHT_CUDA_INFO"
	.sectionflags	@""
	.align	4


	//----- nvinfo : EIATTR_CUDA_API_VERSION
	.align		4
        /*0000*/ 	.byte	0x04, 0x37
        /*0002*/ 	.short	(.L_7 - .L_6)
.L_6:
        /*0004*/ 	.word	0x00000082


	//----- nvinfo : EIATTR_KPARAM_INFO
	.align		4
.L_7:
        /*0008*/ 	.byte	0x04, 0x17
        /*000a*/ 	.short	(.L_9 - .L_8)
.L_8:
        /*000c*/ 	.word	0x00000000
        /*0010*/ 	.short	0x0003
        /*0012*/ 	.short	0x0018
        /*0014*/ 	.byte	0x00, 0xf0, 0x11, 0x00


	//----- nvinfo : EIATTR_KPARAM_INFO
	.align		4
.L_9:
        /*0018*/ 	.byte	0x04, 0x17
        /*001a*/ 	.short	(.L_11 - .L_10)
.L_10:
        /*001c*/ 	.word	0x00000000
        /*0020*/ 	.short	0x0002
        /*0022*/ 	.short	0x0010
        /*0024*/ 	.byte	0x00, 0xf5, 0x21, 0x00


	//----- nvinfo : EIATTR_KPARAM_INFO
	.align		4
.L_11:
        /*0028*/ 	.byte	0x04, 0x17
        /*002a*/ 	.short	(.L_13 - .L_12)
.L_12:
        /*002c*/ 	.word	0x00000000
        /*0030*/ 	.short	0x0001
        /*0032*/ 	.short	0x0008
        /*0034*/ 	.byte	0x00, 0xf5, 0x21, 0x00


	//----- nvinfo : EIATTR_KPARAM_INFO
	.align		4
.L_13:
        /*0038*/ 	.byte	0x04, 0x17
        /*003a*/ 	.short	(.L_15 - .L_14)
.L_14:
        /*003c*/ 	.word	0x00000000
        /*0040*/ 	.short	0x0000
        /*0042*/ 	.short	0x0000
        /*0044*/ 	.byte	0x00, 0xf5, 0x21, 0x00


	//----- nvinfo : EIATTR_SPARSE_MMA_MASK
	.align		4
.L_15:
        /*0048*/ 	.byte	0x03, 0x50
        /*004a*/ 	.short	0x0000


	//----- nvinfo : EIATTR_MAXREG_COUNT
	.align		4
        /*004c*/ 	.byte	0x03, 0x1b
        /*004e*/ 	.short	0x00ff


	//----- nvinfo : EIATTR_MERCURY_ISA_VERSION
	.align		4
        /*0050*/ 	.byte	0x03, 0x5f
        /*0052*/ 	.short	0x0101


	//----- nvinfo : EIATTR_VRC_CTA_INIT_COUNT
	.align		4
        /*0054*/ 	.byte	0x02, 0x4a
	.zero		1
	.zero		1


	//----- nvinfo : EIATTR_EXIT_INSTR_OFFSETS
	.align		4
        /*0058*/ 	.byte	0x04, 0x1c
        /*005a*/ 	.short	(.L_17 - .L_16)


	//   ....[0]....
.L_16:
        /*005c*/ 	.word	0x000000c0


	//   ....[1]....
        /*0060*/ 	.word	0x00000a90


	//----- nvinfo : EIATTR_CBANK_PARAM_SIZE
	.align		4
.L_17:
        /*0064*/ 	.byte	0x03, 0x19
        /*0066*/ 	.short	0x001c


	//----- nvinfo : EIATTR_PARAM_CBANK
	.align		4
        /*0068*/ 	.byte	0x04, 0x0a
        /*006a*/ 	.short	(.L_19 - .L_18)
	.align		4
.L_18:
        /*006c*/ 	.word	index@(.nv.constant0._Z20matrixMultiplyKernelPKiS0_Pii)
        /*0070*/ 	.short	0x0380
        /*0072*/ 	.short	0x001c


	//----- nvinfo : EIATTR_SW_WAR
	.align		4
.L_19:
        /*0074*/ 	.byte	0x04, 0x36
        /*0076*/ 	.short	(.L_21 - .L_20)
.L_20:
        /*0078*/ 	.word	0x00000008
.L_21:


//--------------------- .nv.callgraph             --------------------------
	.section	.nv.callgraph,"",@"SHT_CUDA_CALLGRAPH"
	.align	4
	.sectionentsize	8
	.align		4
        /*0000*/ 	.word	0x00000000
	.align		4
        /*0004*/ 	.word	0xffffffff
	.align		4
        /*0008*/ 	.word	0x00000000
	.align		4
        /*000c*/ 	.word	0xfffffffe
	.align		4
        /*0010*/ 	.word	0x00000000
	.align		4
        /*0014*/ 	.word	0xfffffffd
	.align		4
        /*0018*/ 	.word	0x00000000
	.align		4
        /*001c*/ 	.word	0xfffffffc


//--------------------- .text._Z20matrixMultiplyKernelPKiS0_Pii --------------------------
	.section	.text._Z20matrixMultiplyKernelPKiS0_Pii,"ax",@progbits
	.align	128
        .global         _Z20matrixMultiplyKernelPKiS0_Pii
        .type           _Z20matrixMultiplyKernelPKiS0_Pii,@function
        .size           _Z20matrixMultiplyKernelPKiS0_Pii,(.L_x_5 - _Z20matrixMultiplyKernelPKiS0_Pii)
        .other          _Z20matrixMultiplyKernelPKiS0_Pii,@"STO_CUDA_ENTRY STV_DEFAULT"
_Z20matrixMultiplyKernelPKiS0_Pii:
.text._Z20matrixMultiplyKernelPKiS0_Pii:
[----:B------:R-:W-:Y:S01]  /*0000*/  LDC R1, c[0x0][0x37c] ;  /* 0x0000df00ff017b82 */ /* 0x000fe20000000800 */
[----:B------:R-:W0:Y:S07]  /*0010*/  S2R R0, SR_TID.Y ;  /* 0x0000000000007919 */ /* 0x000e2e0000002200 */
[----:B------:R-:W0:Y:S01]  /*0020*/  S2UR UR4, SR_CTAID.Y ;  /* 0x00000000000479c3 */ /* 0x000e220000002600 */
[----:B------:R-:W1:Y:S01]  /*0030*/  LDCU UR20, c[0x0][0x398] ;  /* 0x00007300ff1477ac */ /* 0x000e620008000800 */
[----:B------:R-:W2:Y:S06]  /*0040*/  S2R R3, SR_TID.X ;  /* 0x0000000000037919 */ /* 0x000eac0000002100 */
[----:B------:R-:W0:Y:S08]  /*0050*/  LDC R13, c[0x0][0x364] ;  /* 0x0000d900ff0d7b82 */ /* 0x000e300000000800 */
[----:B------:R-:W2:Y:S08]  /*0060*/  S2UR UR5, SR_CTAID.X ;  /* 0x00000000000579c3 */ /* 0x000eb00000002500 */
[----:B------:R-:W2:Y:S01]  /*0070*/  LDC R2, c[0x0][0x360] ;  /* 0x0000d800ff027b82 */ /* 0x000ea20000000800 */
[----:B0-----:R-:W-:-:S02]  /*0080*/  IMAD R13, R13, UR4, R0 ;  /* 0x000000040d0d7c24 */ /* 0x001fc4000f8e0200 */
[----:B--2---:R-:W-:-:S05]  /*0090*/  IMAD R0, R2, UR5, R3 ;  /* 0x0000000502007c24 */ /* 0x004fca000f8e0203 */
[----:B------:R-:W-:-:S04]  /*00a0*/  VIMNMX R2, PT, PT, R13, R0, !PT ;  /* 0x000000000d027248 */ /* 0x000fc80007fe0100 */
[----:B-1----:R-:W-:-:S13]  /*00b0*/  ISETP.GE.AND P0, PT, R2, UR20, PT ;  /* 0x0000001402007c0c */ /* 0x002fda000bf06270 */
[----:B------:R-:W-:Y:S05]  /*00c0*/  @P0 EXIT ;  /* 0x000000000000094d */ /* 0x000fea0003800000 */
[----:B------:R-:W-:Y:S01]  /*00d0*/  UISETP.GE.U32.AND UP0, UPT, UR20, 0x8, UPT ;  /* 0x000000081400788c */ /* 0x000fe2000bf06070 */
[----:B------:R-:W-:Y:S02]  /*00e0*/  HFMA2 R12, -RZ, RZ, 0, 0 ;  /* 0x00000000ff0c7431 */ /* 0x000fe400000001ff */
[----:B------:R-:W-:Y:S01]  /*00f0*/  IMAD R13, R13, UR20, RZ ;  /* 0x000000140d0d7c24 */ /* 0x000fe2000f8e02ff */
[----:B------:R-:W-:Y:S01]  /*0100*/  UMOV UR4, URZ ;  /* 0x000000ff00047c82 */ /* 0x000fe20008000000 */
[----:B------:R-:W0:Y:S04]  /*0110*/  LDCU.64 UR18, c[0x0][0x358] ;  /* 0x00006b00ff1277ac */ /* 0x000e280008000a00 */
[----:B------:R-:W-:Y:S05]  /*0120*/  BRA.U !UP0, `(.L_x_0) ;  /* 0x0000000508047547 */ /* 0x000fea000b800000 */
[----:B------:R-:W1:Y:S01]  /*0130*/  LDCU.128 UR24, c[0x0][0x380] ;  /* 0x00007000ff1877ac */ /* 0x000e620008000c00 */
[----:B------:R-:W-:Y:S02]  /*0140*/  MOV R12, RZ ;  /* 0x000000ff000c7202 */ /* 0x000fe40000000f00 */
[----:B------:R-:W-:Y:S01]  /*0150*/  MOV R14, R0 ;  /* 0x00000000000e7202 */ /* 0x000fe20000000f00 */
[----:B------:R-:W-:-:S04]  /*0160*/  ULOP3.LUT UR4, UR20, 0x7ffffff8, URZ, 0xc0, !UPT ;  /* 0x7ffffff814047892 */ /* 0x000fc8000f8ec0ff */
[----:B------:R-:W-:Y:S01]  /*0170*/  UIADD3 UR5, UPT, UPT, -UR4, URZ, URZ ;  /* 0x000000ff04057290 */ /* 0x000fe2000fffe1ff */
[----:B-1----:R-:W-:Y:S01]  /*0180*/  MOV R2, UR24 ;  /* 0x0000001800027c02 */ /* 0x002fe20008000f00 */
[----:B------:R-:W-:Y:S01]  /*0190*/  UIMAD.WIDE UR6, UR20, 0x8, UR26 ;  /* 0x00000008140678a5 */ /* 0x000fe2000f8e021a */
[----:B------:R-:W-:Y:S01]  /*01a0*/  MOV R3, UR25 ;  /* 0x0000001900037c02 */ /* 0x000fe20008000f00 */
[----:B------:R-:W-:Y:S02]  /*01b0*/  UIMAD.WIDE UR8, UR20, 0xc, UR26 ;  /* 0x0000000c140878a5 */ /* 0x000fe4000f8e021a */
[----:B------:R-:W-:Y:S01]  /*01c0*/  UIMAD.WIDE UR10, UR20, 0x10, UR26 ;  /* 0x00000010140a78a5 */ /* 0x000fe2000f8e021a */
[----:B------:R-:W-:Y:S01]  /*01d0*/  IMAD.WIDE.U32 R2, R13, 0x4, R2 ;  /* 0x000000040d027825 */ /* 0x000fe200078e0002 */
[----:B------:R-:W-:Y:S02]  /*01e0*/  UIMAD.WIDE UR12, UR20, 0x14, UR26 ;  /* 0x00000014140c78a5 */ /* 0x000fe4000f8e021a */
[----:B------:R-:W-:Y:S01]  /*01f0*/  UIMAD.WIDE UR14, UR20, 0x18, UR26 ;  /* 0x00000018140e78a5 */ /* 0x000fe2000f8e021a */
[----:B------:R-:W-:Y:S01]  /*0200*/  IADD3 R2, P0, PT, R2, 0x10, RZ ;  /* 0x0000001002027810 */ /* 0x000fe20007f1e0ff */
[----:B------:R-:W-:-:S03]  /*0210*/  UIMAD.WIDE UR16, UR20, 0x1c, UR26 ;  /* 0x0000001c141078a5 */ /* 0x000fc6000f8e021a */
[----:B------:R-:W-:-:S09]  /*0220*/  IADD3.X R3, PT, PT, RZ, R3, RZ, P0, !PT ;  /* 0x00000003ff037210 */ /* 0x000fd200007fe4ff */
.L_x_1:
[----:B------:R-:W-:Y:S01]  /*0230*/  UIMAD.WIDE UR22, UR20, 0x4, UR26 ;  /* 0x00000004141678a5 */ /* 0x000fe2000f8e021a */
[----:B------:R-:W-:Y:S02]  /*0240*/  IMAD.MOV.U32 R23, RZ, RZ, 0x4 ;  /* 0x00000004ff177424 */ /* 0x000fe400078e00ff */
[----:B------:R-:W-:Y:S01]  /*0250*/  HFMA2 R11, -RZ, RZ, 0, 2.384185791015625e-07 ;  /* 0x00000004ff0b7431 */ /* 0x000fe200000001ff */
[----:B------:R-:W-:Y:S01]  /*0260*/  MOV R25, 0x4 ;  /* 0x0000000400197802 */ /* 0x000fe20000000f00 */
[----:B0-----:R-:W2:Y:S01]  /*0270*/  LDG.E R21, desc[UR18][R2.64+-0x10] ;  /* 0xfffff01202157981 */ /* 0x001ea2000c1e1900 */
[C---:B------:R-:W-:Y:S01]  /*0280*/  IMAD.WIDE R22, R14.reuse, R23, UR26 ;  /* 0x0000001a0e167e25 */ /* 0x040fe2000f8e0217 */
[----:B------:R-:W-:Y:S02]  /*0290*/  MOV R8, UR22 ;  /* 0x0000001600087c02 */ /* 0x000fe40008000f00 */
[----:B------:R-:W-:Y:S01]  /*02a0*/  MOV R9, UR23 ;  /* 0x0000001700097c02 */ /* 0x000fe20008000f00 */
[----:B------:R-:W3:Y:S02]  /*02b0*/  LDG.E R19, desc[UR18][R2.64+-0xc] ;  /* 0xfffff41202137981 */ /* 0x000ee4000c1e1900 */
[----:B------:R-:W-:-:S02]  /*02c0*/  IMAD.WIDE R8, R14, 0x4, R8 ;  /* 0x000000040e087825 */ /* 0x000fc400078e0208 */
[----:B------:R-:W2:Y:S01]  /*02d0*/  LDG.E R22, desc[UR18][R22.64] ;  /* 0x0000001216167981 */ /* 0x000ea2000c1e1900 */
[----:B------:R-:W-:Y:S01]  /*02e0*/  MOV R5, 0x4 ;  /* 0x0000000400057802 */ /* 0x000fe20000000f00 */
[C---:B------:R-:W-:Y:S02]  /*02f0*/  IMAD.WIDE R24, R14.reuse, R25, UR6 ;  /* 0x000000060e187e25 */ /* 0x040fe4000f8e0219 */
[----:B------:R0:W3:Y:S02]  /*0300*/  LDG.E R20, desc[UR18][R8.64] ;  /* 0x0000001208147981 */ /* 0x0000e4000c1e1900 */
[----:B------:R-:W-:Y:S02]  /*0310*/  IMAD.WIDE R10, R14, R11, UR8 ;  /* 0x000000080e0a7e25 */ /* 0x000fe4000f8e020b */
[----:B------:R-:W4:Y:S04]  /*0320*/  LDG.E R18, desc[UR18][R24.64] ;  /* 0x0000001218127981 */ /* 0x000f28000c1e1900 */
[----:B------:R-:W4:Y:S01]  /*0330*/  LDG.E R17, desc[UR18][R2.64+-0x8] ;  /* 0xfffff81202117981 */ /* 0x000f22000c1e1900 */
[----:B0-----:R-:W-:-:S02]  /*0340*/  HFMA2 R9, -RZ, RZ, 0, 2.384185791015625e-07 ;  /* 0x00000004ff097431 */ /* 0x001fc400000001ff */
[----:B------:R-:W-:Y:S01]  /*0350*/  IMAD.MOV.U32 R7, RZ, RZ, 0x4 ;  /* 0x00000004ff077424 */ /* 0x000fe200078e00ff */
[----:B------:R0:W5:Y:S01]  /*0360*/  LDG.E R16, desc[UR18][R10.64] ;  /* 0x000000120a107981 */ /* 0x000162000c1e1900 */
[----:B------:R-:W-:-:S03]  /*0370*/  IMAD.WIDE R4, R14, R5, UR10 ;  /* 0x0000000a0e047e25 */ /* 0x000fc6000f8e0205 */
[----:B------:R-:W5:Y:S01]  /*0380*/  LDG.E R15, desc[UR18][R2.64+-0x4] ;  /* 0xfffffc12020f7981 */ /* 0x000f62000c1e1900 */
[C---:B------:R-:W-:Y:S01]  /*0390*/  IMAD.WIDE R6, R14.reuse, R7, UR12 ;  /* 0x0000000c0e067e25 */ /* 0x040fe2000f8e0207 */
[----:B------:R-:W-:Y:S02]  /*03a0*/  MOV R27, 0x4 ;  /* 0x00000004001b7802 */ /* 0x000fe40000000f00 */
[----:B------:R1:W5:Y:S01]  /*03b0*/  LDG.E R4, desc[UR18][R4.64] ;  /* 0x0000001204047981 */ /* 0x000362000c1e1900 */
[----:B------:R-:W-:-:S03]  /*03c0*/  IMAD.WIDE R8, R14, R9, UR14 ;  /* 0x0000000e0e087e25 */ /* 0x000fc6000f8e0209 */
[----:B------:R-:W5:Y:S01]  /*03d0*/  LDG.E R23, desc[UR18][R2.64] ;  /* 0x0000001202177981 */ /* 0x000f62000c1e1900 */
[----:B0-----:R-:W-:-:S03]  /*03e0*/  IMAD.WIDE R10, R14, R27, UR16 ;  /* 0x000000100e0a7e25 */ /* 0x001fc6000f8e021b */
[----:B------:R-:W5:Y:S04]  /*03f0*/  LDG.E R7, desc[UR18][R6.64] ;  /* 0x0000001206077981 */ /* 0x000f68000c1e1900 */
[----:B------:R-:W5:Y:S04]  /*0400*/  LDG.E R24, desc[UR18][R2.64+0x4] ;  /* 0x0000041202187981 */ /* 0x000f68000c1e1900 */
[----:B------:R-:W5:Y:S04]  /*0410*/  LDG.E R8, desc[UR18][R8.64] ;  /* 0x0000001208087981 */ /* 0x000f68000c1e1900 */
[----:B------:R-:W5:Y:S04]  /*0420*/  LDG.E R25, desc[UR18][R2.64+0x8] ;  /* 0x0000081202197981 */ /* 0x000f68000c1e1900 */
[----:B------:R-:W5:Y:S04]  /*0430*/  LDG.E R10, desc[UR18][R10.64] ;  /* 0x000000120a0a7981 */ /* 0x000f68000c1e1900 */
[----:B------:R0:W5:Y:S01]  /*0440*/  LDG.E R27, desc[UR18][R2.64+0xc] ;  /* 0x00000c12021b7981 */ /* 0x000162000c1e1900 */
[----:B------:R-:W-:-:S04]  /*0450*/  UIADD3 UR5, UPT, UPT, UR5, 0x8, URZ ;  /* 0x0000000805057890 */ /* 0x000fc8000fffe0ff */
[----:B------:R-:W-:Y:S01]  /*0460*/  UISETP.NE.AND UP0, UPT, UR5, URZ, UPT ;  /* 0x000000ff0500728c */ /* 0x000fe2000bf05270 */
[----:B-1----:R-:W-:Y:S02]  /*0470*/  MOV R5, UR20 ;  /* 0x0000001400057c02 */ /* 0x002fe40008000f00 */
[----:B0-----:R-:W-:Y:S02]  /*0480*/  IADD3 R2, P0, PT, R2, 0x20, RZ ;  /* 0x0000002002027810 */ /* 0x001fe40007f1e0ff */
[----:B------:R-:W-:Y:S02]  /*0490*/  LEA R14, R5, R14, 0x3 ;  /* 0x0000000e050e7211 */ /* 0x000fe400078e18ff */
[----:B------:R-:W-:Y:S01]  /*04a0*/  IADD3.X R3, PT, PT, RZ, R3, RZ, P0, !PT ;  /* 0x00000003ff037210 */ /* 0x000fe200007fe4ff */
[----:B--2---:R-:W-:-:S04]  /*04b0*/  IMAD R21, R21, R22, R12 ;  /* 0x0000001615157224 */ /* 0x004fc800078e020c */
[----:B---3--:R-:W-:-:S04]  /*04c0*/  IMAD R19, R19, R20, R21 ;  /* 0x0000001413137224 */ /* 0x008fc800078e0215 */
[----:B----4-:R-:W-:-:S04]  /*04d0*/  IMAD R17, R17, R18, R19 ;  /* 0x0000001211117224 */ /* 0x010fc800078e0213 */
[----:B-----5:R-:W-:-:S04]  /*04e0*/  IMAD R15, R15, R16, R17 ;  /* 0x000000100f0f7224 */ /* 0x020fc800078e0211 */
[----:B------:R-:W-:-:S04]  /*04f0*/  IMAD R4, R23, R4, R15 ;  /* 0x0000000417047224 */ /* 0x000fc800078e020f */
[----:B------:R-:W-:-:S04]  /*0500*/  IMAD R4, R24, R7, R4 ;  /* 0x0000000718047224 */ /* 0x000fc800078e0204 */
[----:B------:R-:W-:-:S04]  /*0510*/  IMAD R4, R25, R8, R4 ;  /* 0x0000000819047224 */ /* 0x000fc800078e0204 */
[----:B------:R-:W-:Y:S01]  /*0520*/  IMAD R12, R27, R10, R4 ;  /* 0x0000000a1b0c7224 */ /* 0x000fe200078e0204 */
[----:B------:R-:W-:Y:S06]  /*0530*/  BRA.U UP0, `(.L_x_1) ;  /* 0xfffffffd003c7547 */ /* 0x000fec000b83ffff */
.L_x_0:
[----:B------:R-:W-:-:S04]  /*0540*/  ULOP3.LUT UR6, UR20, 0x7, URZ, 0xc0, !UPT ;  /* 0x0000000714067892 */ /* 0x000fc8000f8ec0ff */
[----:B------:R-:W-:-:S09]  /*0550*/  UISETP.NE.AND UP0, UPT, UR6, URZ, UPT ;  /* 0x000000ff0600728c */ /* 0x000fd2000bf05270 */
[----:B------:R-:W-:Y:S05]  /*0560*/  BRA.U !UP0, `(.L_x_2) ;  /* 0x0000000508387547 */ /* 0x000fea000b800000 */
[----:B------:R-:W-:Y:S02]  /*0570*/  UISETP.GE.U32.AND UP0, UPT, UR6, 0x4, UPT ;  /* 0x000000040600788c */ /* 0x000fe4000bf06070 */
[----:B------:R-:W-:-:S04]  /*0580*/  ULOP3.LUT UR5, UR20, 0x3, URZ, 0xc0, !UPT ;  /* 0x0000000314057892 */ /* 0x000fc8000f8ec0ff */
[----:B------:R-:W-:-:S03]  /*0590*/  UISETP.NE.AND UP1, UPT, UR5, URZ, UPT ;  /* 0x000000ff0500728c */ /* 0x000fc6000bf25270 */
[----:B------:R-:W-:Y:S08]  /*05a0*/  BRA.U !UP0, `(.L_x_3) ;  /* 0x00000001087c7547 */ /* 0x000ff0000b800000 */
[----:B------:R-:W1:Y:S01]  /*05b0*/  LDC.64 R6, c[0x0][0x388] ;  /* 0x0000e200ff067b82 */ /* 0x000e620000000a00 */
[----:B------:R-:W2:Y:S01]  /*05c0*/  LDCU.64 UR6, c[0x0][0x380] ;  /* 0x00007000ff0677ac */ /* 0x000ea20008000a00 */
[----:B------:R-:W-:Y:S01]  /*05d0*/  IMAD.U32 R9, RZ, RZ, UR4 ;  /* 0x00000004ff097e24 */ /* 0x000fe2000f8e00ff */
[C---:B------:R-:W-:Y:S02]  /*05e0*/  IADD3 R3, PT, PT, R13.reuse, UR4, RZ ;  /* 0x000000040d037c10 */ /* 0x040fe4000fffe0ff */
[----:B------:R-:W-:Y:S01]  /*05f0*/  IADD3 R10, P0, PT, R13, UR4, RZ ;  /* 0x000000040d0a7c10 */ /* 0x000fe2000ff1e0ff */
[----:B------:R-:W-:Y:S01]  /*0600*/  IMAD R9, R9, UR20, R0 ;  /* 0x0000001409097c24 */ /* 0x000fe2000f8e0200 */
[----:B------:R-:W-:Y:S01]  /*0610*/  MOV R11, UR20 ;  /* 0x00000014000b7c02 */ /* 0x000fe20008000f00 */
[----:B------:R-:W3:Y:S01]  /*0620*/  LDC.64 R4, c[0x0][0x380] ;  /* 0x0000e000ff047b82 */ /* 0x000ee20000000a00 */
[----:B------:R-:W-:Y:S01]  /*0630*/  MOV R15, UR20 ;  /* 0x00000014000f7c02 */ /* 0x000fe20008000f00 */
[----:B-1----:R-:W-:Y:S01]  /*0640*/  IMAD.WIDE R6, R9, 0x4, R6 ;  /* 0x0000000409067825 */ /* 0x002fe200078e0206 */
[----:B------:R-:W-:-:S05]  /*0650*/  MOV R9, UR20 ;  /* 0x0000001400097c02 */ /* 0x000fca0008000f00 */
[----:B------:R-:W-:Y:S02]  /*0660*/  IMAD.WIDE R8, R9, 0x4, R6 ;  /* 0x0000000409087825 */ /* 0x000fe400078e0206 */
[----:B0-----:R-:W4:Y:S02]  /*0670*/  LDG.E R6, desc[UR18][R6.64] ;  /* 0x0000001206067981 */ /* 0x001f24000c1e1900 */
[----:B---3--:R-:W-:Y:S01]  /*0680*/  IMAD.WIDE.U32 R4, R3, 0x4, R4 ;  /* 0x0000000403047825 */ /* 0x008fe200078e0004 */
[----:B------:R-:W-:Y:S01]  /*0690*/  IADD3.X R3, PT, PT, RZ, RZ, RZ, P0, !PT ;  /* 0x000000ffff037210 */ /* 0x000fe200007fe4ff */
[----:B------:R-:W3:Y:S01]  /*06a0*/  LDG.E R17, desc[UR18][R8.64] ;  /* 0x0000001208117981 */ /* 0x000ee2000c1e1900 */
[----:B--2---:R-:W-:-:S03]  /*06b0*/  LEA R2, P0, R10, UR6, 0x2 ;  /* 0x000000060a027c11 */ /* 0x004fc6000f8010ff */
[----:B------:R-:W4:Y:S01]  /*06c0*/  LDG.E R5, desc[UR18][R4.64] ;  /* 0x0000001204057981 */ /* 0x000f22000c1e1900 */
[----:B------:R-:W-:Y:S01]  /*06d0*/  LEA.HI.X R3, R10, UR7, R3, 0x2, P0 ;  /* 0x000000070a037c11 */ /* 0x000fe200080f1403 */
[----:B------:R-:W-:-:S04]  /*06e0*/  IMAD.WIDE R10, R11, 0x4, R8 ;  /* 0x000000040b0a7825 */ /* 0x000fc800078e0208 */
[----:B------:R-:W3:Y:S01]  /*06f0*/  LDG.E R16, desc[UR18][R2.64+0x4] ;  /* 0x0000041202107981 */ /* 0x000ee2000c1e1900 */
[----:B------:R-:W-:-:S03]  /*0700*/  IMAD.WIDE R14, R15, 0x4, R10 ;  /* 0x000000040f0e7825 */ /* 0x000fc600078e020a */
[----:B------:R-:W2:Y:S04]  /*0710*/  LDG.E R19, desc[UR18][R10.64] ;  /* 0x000000120a137981 */ /* 0x000ea8000c1e1900 */
[----:B------:R-:W2:Y:S04]  /*0720*/  LDG.E R18, desc[UR18][R2.64+0x8] ;  /* 0x0000081202127981 */ /* 0x000ea8000c1e1900 */
[----:B------:R-:W5:Y:S04]  /*0730*/  LDG.E R20, desc[UR18][R2.64+0xc] ;  /* 0x00000c1202147981 */ /* 0x000f68000c1e1900 */
[----:B------:R-:W5:Y:S01]  /*0740*/  LDG.E R14, desc[UR18][R14.64] ;  /* 0x000000120e0e7981 */ /* 0x000f62000c1e1900 */
[----:B------:R-:W-:Y:S01]  /*0750*/  UIADD3 UR4, UPT, UPT, UR4, 0x4, URZ ;  /* 0x0000000404047890 */ /* 0x000fe2000fffe0ff */
[----:B----4-:R-:W-:-:S04]  /*0760*/  IMAD R5, R5, R6, R12 ;  /* 0x0000000605057224 */ /* 0x010fc800078e020c */
[----:B---3--:R-:W-:-:S04]  /*0770*/  IMAD R5, R16, R17, R5 ;  /* 0x0000001110057224 */ /* 0x008fc800078e0205 */
[----:B--2---:R-:W-:-:S04]  /*0780*/  IMAD R5, R18, R19, R5 ;  /* 0x0000001312057224 */ /* 0x004fc800078e0205 */
[----:B-----5:R-:W-:-:S07]  /*0790*/  IMAD R12, R20, R14, R5 ;  /* 0x0000000e140c7224 */ /* 0x020fce00078e0205 */
.L_x_3:
[----:B------:R-:W-:Y:S05]  /*07a0*/  BRA.U !UP1, `(.L_x_2) ;  /* 0x0000000109a87547 */ /* 0x000fea000b800000 */
[----:B------:R-:W-:Y:S01]  /*07b0*/  UISETP.NE.AND UP0, UPT, UR5, 0x1, UPT ;  /* 0x000000010500788c */ /* 0x000fe2000bf05270 */
[----:B------:R-:W-:Y:S01]  /*07c0*/  MOV R7, UR4 ;  /* 0x0000000400077c02 */ /* 0x000fe20008000f00 */
[----:B------:R-:W-:Y:S02]  /*07d0*/  ULOP3.LUT UR5, UR20, 0x1, URZ, 0xc0, !UPT ;  /* 0x0000000114057892 */ /* 0x000fe4000f8ec0ff */
[----:B------:R-:W-:Y:S02]  /*07e0*/  MOV R15, UR20 ;  /* 0x00000014000f7c02 */ /* 0x000fe40008000f00 */
[----:B------:R-:W-:Y:S01]  /*07f0*/  UISETP.NE.U32.AND UP1, UPT, UR5, 0x1, UPT ;  /* 0x000000010500788c */ /* 0x000fe2000bf25070 */
[----:B------:R-:W-:-:S04]  /*0800*/  PLOP3.LUT P1, PT, PT, PT, UP0, 0x80, 0x8 ;  /* 0x000000000008781c */ /* 0x000fc80003f2f008 */
[----:B------:R-:W1:Y:S01]  /*0810*/  @UP0 LDCU.128 UR8, c[0x0][0x380] ;  /* 0x00007000ff0807ac */ /* 0x000e620008000c00 */
[----:B------:R-:W-:Y:S01]  /*0820*/  PLOP3.LUT P0, PT, PT, PT, UP1, 0x80, 0x8 ;  /* 0x000000000008781c */ /* 0x000fe20003f0f018 */
[----:B------:R-:W2:Y:S04]  /*0830*/  @UP0 LDCU.64 UR6, c[0x0][0x380] ;  /* 0x00007000ff0607ac */ /* 0x000ea80008000a00 */
[----:B------:R-:W3:Y:S03]  /*0840*/  @!UP1 LDCU.128 UR12, c[0x0][0x380] ;  /* 0x00007000ff0c97ac */ /* 0x000ee60008000c00 */
[C---:B------:R-:W-:Y:S02]  /*0850*/  @P1 IADD3 R3, PT, PT, R13.reuse, UR4, RZ ;  /* 0x000000040d031c10 */ /* 0x040fe4000fffe0ff */
[----:B------:R-:W-:Y:S01]  /*0860*/  @P1 IADD3 R6, P2, PT, R13, UR4, RZ ;  /* 0x000000040d061c10 */ /* 0x000fe2000ff5e0ff */
[----:B------:R-:W-:Y:S01]  /*0870*/  @UP0 UIADD3 UR4, UPT, UPT, UR4, 0x2, URZ ;  /* 0x0000000204040890 */ /* 0x000fe2000fffe0ff */
[----:B-1----:R-:W-:Y:S01]  /*0880*/  MOV R11, UR9 ;  /* 0x00000009000b7c02 */ /* 0x002fe20008000f00 */
[----:B------:R-:W-:Y:S01]  /*0890*/  IMAD.U32 R10, RZ, RZ, UR8 ;  /* 0x00000008ff0a7e24 */ /* 0x000fe2000f8e00ff */
[----:B------:R-:W-:-:S02]  /*08a0*/  MOV R4, UR10 ;  /* 0x0000000a00047c02 */ /* 0x000fc40008000f00 */
[----:B------:R-:W-:Y:S01]  /*08b0*/  MOV R5, UR11 ;  /* 0x0000000b00057c02 */ /* 0x000fe20008000f00 */
[----:B------:R-:W-:-:S04]  /*08c0*/  @P1 IMAD.WIDE.U32 R10, R3, 0x4, R10 ;  /* 0x00000004030a1825 */ /* 0x000fc800078e000a */
[----:B------:R-:W-:Y:S01]  /*08d0*/  @P1 IMAD R3, R7, UR20, R0 ;  /* 0x0000001407031c24 */ /* 0x000fe2000f8e0200 */
[----:B------:R-:W-:Y:S01]  /*08e0*/  @P1 IADD3.X R7, PT, PT, RZ, RZ, RZ, P2, !PT ;  /* 0x000000ffff071210 */ /* 0x000fe200017fe4ff */
[----:B------:R-:W-:Y:S01]  /*08f0*/  IMAD.U32 R19, RZ, RZ, UR4 ;  /* 0x00000004ff137e24 */ /* 0x000fe2000f8e00ff */
[C---:B--2---:R-:W-:Y:S01]  /*0900*/  @P1 LEA R2, P2, R6.reuse, UR6, 0x2 ;  /* 0x0000000606021c11 */ /* 0x044fe2000f8410ff */
[----:B------:R-:W-:Y:S01]  /*0910*/  @P1 IMAD.WIDE R4, R3, 0x4, R4 ;  /* 0x0000000403041825 */ /* 0x000fe200078e0204 */
[----:B------:R-:W-:Y:S01]  /*0920*/  @!P0 IADD3 R17, PT, PT, R13, UR4, RZ ;  /* 0x000000040d118c10 */ /* 0x000fe2000fffe0ff */
[----:B0-----:R-:W2:Y:S01]  /*0930*/  @P1 LDG.E R11, desc[UR18][R10.64] ;  /* 0x000000120a0b1981 */ /* 0x001ea2000c1e1900 */
[----:B------:R-:W-:Y:S01]  /*0940*/  @P1 LEA.HI.X R3, R6, UR7, R7, 0x2, P2 ;  /* 0x0000000706031c11 */ /* 0x000fe200090f1407 */
[----:B------:R-:W-:Y:S01]  /*0950*/  @!P0 IMAD R19, R19, UR20, R0 ;  /* 0x0000001413138c24 */ /* 0x000fe2000f8e0200 */
[----:B---3--:R-:W-:Y:S01]  /*0960*/  MOV R6, UR12 ;  /* 0x0000000c00067c02 */ /* 0x008fe20008000f00 */
[----:B------:R-:W-:Y:S01]  /*0970*/  @P1 IMAD.WIDE R14, R15, 0x4, R4 ;  /* 0x000000040f0e1825 */ /* 0x000fe200078e0204 */
[----:B------:R-:W-:Y:S01]  /*0980*/  MOV R7, UR13 ;  /* 0x0000000d00077c02 */ /* 0x000fe20008000f00 */
[----:B------:R-:W2:Y:S01]  /*0990*/  @P1 LDG.E R4, desc[UR18][R4.64] ;  /* 0x0000001204041981 */ /* 0x000ea2000c1e1900 */
[----:B------:R-:W-:-:S02]  /*09a0*/  MOV R8, UR14 ;  /* 0x0000000e00087c02 */ /* 0x000fc40008000f00 */
[----:B------:R-:W-:Y:S01]  /*09b0*/  MOV R9, UR15 ;  /* 0x0000000f00097c02 */ /* 0x000fe20008000f00 */
[----:B------:R-:W-:Y:S01]  /*09c0*/  @!P0 IMAD.WIDE.U32 R6, R17, 0x4, R6 ;  /* 0x0000000411068825 */ /* 0x000fe200078e0006 */
[----:B------:R-:W3:Y:S03]  /*09d0*/  @P1 LDG.E R14, desc[UR18][R14.64] ;  /* 0x000000120e0e1981 */ /* 0x000ee6000c1e1900 */
[----:B------:R-:W-:Y:S01]  /*09e0*/  @!P0 IMAD.WIDE R8, R19, 0x4, R8 ;  /* 0x0000000413088825 */ /* 0x000fe200078e0208 */
[----:B------:R-:W3:Y:S04]  /*09f0*/  @P1 LDG.E R2, desc[UR18][R2.64+0x4] ;  /* 0x0000041202021981 */ /* 0x000ee8000c1e1900 */
[----:B------:R-:W4:Y:S04]  /*0a00*/  @!P0 LDG.E R7, desc[UR18][R6.64] ;  /* 0x0000001206078981 */ /* 0x000f28000c1e1900 */
[----:B------:R-:W4:Y:S01]  /*0a10*/  @!P0 LDG.E R8, desc[UR18][R8.64] ;  /* 0x0000001208088981 */ /* 0x000f22000c1e1900 */
[----:B--2---:R-:W-:-:S04]  /*0a20*/  @P1 IMAD R11, R11, R4, R12 ;  /* 0x000000040b0b1224 */ /* 0x004fc800078e020c */
[----:B---3--:R-:W-:-:S04]  /*0a30*/  @P1 IMAD R12, R2, R14, R11 ;  /* 0x0000000e020c1224 */ /* 0x008fc800078e020b */
[----:B----4-:R-:W-:-:S07]  /*0a40*/  @!P0 IMAD R12, R7, R8, R12 ;  /* 0x00000008070c8224 */ /* 0x010fce00078e020c */
.L_x_2:
[----:B------:R-:W1:Y:S01]  /*0a50*/  LDC.64 R2, c[0x0][0x390] ;  /* 0x0000e400ff027b82 */ /* 0x000e620000000a00 */
[----:B------:R-:W-:-:S05]  /*0a60*/  IADD3 R13, PT, PT, R0, R13, RZ ;  /* 0x0000000d000d7210 */ /* 0x000fca0007ffe0ff */
[----:B-1----:R-:W-:-:S05]  /*0a70*/  IMAD.WIDE R2, R13, 0x4, R2 ;  /* 0x000000040d027825 */ /* 0x002fca00078e0202 */
[----:B0-----:R-:W-:Y:S01]  /*0a80*/  STG.E desc[UR18][R2.64], R12 ;  /* 0x0000000c02007986 */ /* 0x001fe2000c101912 */
[----:B------:R-:W-:Y:S05]  /*0a90*/  EXIT ;  /* 0x000000000000794d */ /* 0x000fea0003800000 */
.L_x_4:
[----:B------:R-:W-:-:S00]  /*0aa0*/  BRA `(.L_x_4) ;  /* 0xfffffffc00fc7947 */ /* 0x000fc0000383ffff */
[----:B------:R-:W-:-:S00]  /*0ab0*/  NOP ;  /* 0x0000000000007918 */ /* 0x000fc00000000000 */
        /* <DEDUP_REMOVED lines=12> */
.L_x_5:


//--------------------- .nv.shared.reserved.0     --------------------------
	.section	.nv.shared.reserved.0,"aw",@nobits
	.weak		__nv_reservedSMEM_offset_0_alias
	.size		__nv_reservedSMEM_offset_0_alias, 0, 64
	.other		__nv_reservedSMEM_offset_0_alias,@"STO_CUDA_RESERVED_SHARED STV_DEFAULT"
__nv_reservedSMEM_offset_0_alias:
	.zero		0
	.zero		64


//--------------------- .nv.constant0._Z20matrixMultiplyKernelPKiS0_Pii --------------------------
	.section	.nv.constant0._Z20matrixMultiplyKernelPKiS0_Pii,"a",@progbits
	.sectionflags	@""
	.align	4
.nv.constant0._Z20matrixMultiplyKernelPKiS0_Pii:
	.zero		924


//--------------------- SYMBOLS --------------------------

	.type		.nv.reservedSmem.offset0,@object
	.size		.nv.reservedSmem.offset0,0x4
